//
// Generated by NVIDIA NVVM Compiler
//
// Compiler Build ID: CL-36424714
// Cuda compilation tools, release 13.0, V13.0.88
// Based on NVVM 20.0.0
//

.version 9.0
.target sm_100
.address_size 64

	// .globl	_Z9matrixMulPfS_S_i

.visible .entry _Z9matrixMulPfS_S_i(
	.param .u64 .ptr .align 1 _Z9matrixMulPfS_S_i_param_0,
	.param .u64 .ptr .align 1 _Z9matrixMulPfS_S_i_param_1,
	.param .u64 .ptr .align 1 _Z9matrixMulPfS_S_i_param_2,
	.param .u32 _Z9matrixMulPfS_S_i_param_3
)
{
	.reg .pred 	%p<10>;
	.reg .b32 	%r<40>;
	.reg .b32 	%f<67>;
	.reg .b64 	%rd<67>;

	ld.param.u64 	%rd14, [_Z9matrixMulPfS_S_i_param_0];
	ld.param.u64 	%rd15, [_Z9matrixMulPfS_S_i_param_1];
	ld.param.u32 	%r18, [_Z9matrixMulPfS_S_i_param_3];
	cvta.to.global.u64 	%rd1, %rd15;
	cvta.to.global.u64 	%rd2, %rd14;
	mov.u32 	%r19, %ctaid.y;
	mov.u32 	%r20, %ntid.y;
	mov.u32 	%r21, %tid.y;
	mad.lo.s32 	%r1, %r19, %r20, %r21;
	mov.u32 	%r22, %ctaid.x;
	mov.u32 	%r23, %ntid.x;
	mov.u32 	%r24, %tid.x;
	mad.lo.s32 	%r2, %r22, %r23, %r24;
	max.s32 	%r25, %r1, %r2;
	setp.ge.s32 	%p1, %r25, %r18;
	@%p1 bra 	$L__BB0_13;
	mul.lo.s32 	%r3, %r18, %r1;
	and.b32  	%r4, %r18, 7;
	setp.lt.u32 	%p2, %r18, 8;
	mov.f32 	%f66, 0f00000000;
	mov.b32 	%r38, 0;
	@%p2 bra 	$L__BB0_4;
	and.b32  	%r38, %r18, 2147483640;
	neg.s32 	%r36, %r38;
	mul.wide.s32 	%rd16, %r18, 4;
	add.s64 	%rd3, %rd1, %rd16;
	shl.b32 	%r7, %r18, 3;
	mul.wide.s32 	%rd17, %r18, 8;
	add.s64 	%rd4, %rd1, %rd17;
	mul.wide.s32 	%rd18, %r18, 12;
	add.s64 	%rd5, %rd1, %rd18;
	mul.wide.s32 	%rd19, %r18, 16;
	add.s64 	%rd6, %rd1, %rd19;
	mul.wide.s32 	%rd20, %r18, 20;
	add.s64 	%rd7, %rd1, %rd20;
	mul.wide.s32 	%rd21, %r18, 24;
	add.s64 	%rd8, %rd1, %rd21;
	mul.wide.s32 	%rd22, %r18, 28;
	add.s64 	%rd9, %rd1, %rd22;
	mul.wide.u32 	%rd23, %r3, 4;
	add.s64 	%rd24, %rd23, %rd2;
	add.s64 	%rd66, %rd24, 16;
	mov.f32 	%f66, 0f00000000;
	mov.u32 	%r35, %r2;
$L__BB0_3:
	.pragma "nounroll";
	mul.wide.s32 	%rd25, %r35, 4;
	add.s64 	%rd26, %rd3, %rd25;
	add.s64 	%rd27, %rd4, %rd25;
	add.s64 	%rd28, %rd5, %rd25;
	add.s64 	%rd29, %rd6, %rd25;
	add.s64 	%rd30, %rd7, %rd25;
	add.s64 	%rd31, %rd8, %rd25;
	add.s64 	%rd32, %rd9, %rd25;
	add.s64 	%rd33, %rd1, %rd25;
	ld.global.f32 	%f16, [%rd66+-16];
	ld.global.f32 	%f17, [%rd33];
	fma.rn.f32 	%f18, %f16, %f17, %f66;
	ld.global.f32 	%f19, [%rd66+-12];
	ld.global.f32 	%f20, [%rd26];
	fma.rn.f32 	%f21, %f19, %f20, %f18;
	ld.global.f32 	%f22, [%rd66+-8];
	ld.global.f32 	%f23, [%rd27];
	fma.rn.f32 	%f24, %f22, %f23, %f21;
	ld.global.f32 	%f25, [%rd66+-4];
	ld.global.f32 	%f26, [%rd28];
	fma.rn.f32 	%f27, %f25, %f26, %f24;
	ld.global.f32 	%f28, [%rd66];
	ld.global.f32 	%f29, [%rd29];
	fma.rn.f32 	%f30, %f28, %f29, %f27;
	ld.global.f32 	%f31, [%rd66+4];
	ld.global.f32 	%f32, [%rd30];
	fma.rn.f32 	%f33, %f31, %f32, %f30;
	ld.global.f32 	%f34, [%rd66+8];
	ld.global.f32 	%f35, [%rd31];
	fma.rn.f32 	%f36, %f34, %f35, %f33;
	ld.global.f32 	%f37, [%rd66+12];
	ld.global.f32 	%f38, [%rd32];
	fma.rn.f32 	%f66, %f37, %f38, %f36;
	add.s32 	%r36, %r36, 8;
	add.s32 	%r35, %r35, %r7;
	add.s64 	%rd66, %rd66, 32;
	setp.ne.s32 	%p3, %r36, 0;
	@%p3 bra 	$L__BB0_3;
$L__BB0_4:
	setp.eq.s32 	%p4, %r4, 0;
	@%p4 bra 	$L__BB0_12;
	and.b32  	%r13, %r18, 3;
	setp.lt.u32 	%p5, %r4, 4;
	@%p5 bra 	$L__BB0_7;
	add.s32 	%r27, %r38, %r3;
	mul.wide.u32 	%rd34, %r27, 4;
	add.s64 	%rd35, %rd2, %rd34;
	ld.global.f32 	%f40, [%rd35];
	mad.lo.s32 	%r28, %r38, %r18, %r2;
	mul.wide.s32 	%rd36, %r28, 4;
	add.s64 	%rd37, %rd1, %rd36;
	ld.global.f32 	%f41, [%rd37];
	fma.rn.f32 	%f42, %f40, %f41, %f66;
	cvt.u64.u32 	%rd38, %r3;
	cvt.u64.u32 	%rd39, %r38;
	add.s64 	%rd40, %rd39, %rd38;
	shl.b64 	%rd41, %rd40, 2;
	add.s64 	%rd42, %rd2, %rd41;
	ld.global.f32 	%f43, [%rd42+4];
	mul.wide.s32 	%rd43, %r18, 4;
	add.s64 	%rd44, %rd37, %rd43;
	ld.global.f32 	%f44, [%rd44];
	fma.rn.f32 	%f45, %f43, %f44, %f42;
	ld.global.f32 	%f46, [%rd42+8];
	add.s64 	%rd45, %rd44, %rd43;
	ld.global.f32 	%f47, [%rd45];
	fma.rn.f32 	%f48, %f46, %f47, %f45;
	ld.global.f32 	%f49, [%rd42+12];
	add.s64 	%rd46, %rd45, %rd43;
	ld.global.f32 	%f50, [%rd46];
	fma.rn.f32 	%f66, %f49, %f50, %f48;
	add.s32 	%r38, %r38, 4;
$L__BB0_7:
	setp.eq.s32 	%p6, %r13, 0;
	@%p6 bra 	$L__BB0_12;
	setp.eq.s32 	%p7, %r13, 1;
	@%p7 bra 	$L__BB0_10;
	add.s32 	%r29, %r38, %r3;
	mul.wide.u32 	%rd47, %r29, 4;
	add.s64 	%rd48, %rd2, %rd47;
	ld.global.f32 	%f52, [%rd48];
	mad.lo.s32 	%r30, %r38, %r18, %r2;
	mul.wide.s32 	%rd49, %r30, 4;
	add.s64 	%rd50, %rd1, %rd49;
	ld.global.f32 	%f53, [%rd50];
	fma.rn.f32 	%f54, %f52, %f53, %f66;
	cvt.u64.u32 	%rd51, %r3;
	cvt.u64.u32 	%rd52, %r38;
	add.s64 	%rd53, %rd52, %rd51;
	shl.b64 	%rd54, %rd53, 2;
	add.s64 	%rd55, %rd2, %rd54;
	ld.global.f32 	%f55, [%rd55+4];
	mul.wide.s32 	%rd56, %r18, 4;
	add.s64 	%rd57, %rd50, %rd56;
	ld.global.f32 	%f56, [%rd57];
	fma.rn.f32 	%f66, %f55, %f56, %f54;
	add.s32 	%r38, %r38, 2;
$L__BB0_10:
	and.b32  	%r31, %r18, 1;
	setp.eq.b32 	%p8, %r31, 1;
	not.pred 	%p9, %p8;
	@%p9 bra 	$L__BB0_12;
	add.s32 	%r32, %r38, %r3;
	mul.wide.u32 	%rd58, %r32, 4;
	add.s64 	%rd59, %rd2, %rd58;
	ld.global.f32 	%f57, [%rd59];
	mad.lo.s32 	%r33, %r38, %r18, %r2;
	mul.wide.s32 	%rd60, %r33, 4;
	add.s64 	%rd61, %rd1, %rd60;
	ld.global.f32 	%f58, [%rd61];
	fma.rn.f32 	%f66, %f57, %f58, %f66;
$L__BB0_12:
	ld.param.u64 	%rd65, [_Z9matrixMulPfS_S_i_param_2];
	add.s32 	%r34, %r3, %r2;
	cvta.to.global.u64 	%rd62, %rd65;
	mul.wide.s32 	%rd63, %r34, 4;
	add.s64 	%rd64, %rd62, %rd63;
	st.global.f32 	[%rd64], %f66;
$L__BB0_13:
	ret;

}


// ===== COMPILED SASS (sm_100) =====

	.target	sm_100

	.elftype	@"ET_EXEC"


//--------------------- .note.nv.tkinfo           --------------------------
	.section	.note.nv.tkinfo,"",@"SHT_NOTE"
	.sectionflags	@"SHF_NOTE_NV_TKINFO"
	.tkinfo
        /*0018*/ 	.word	0x00000002
        /*0030*/ 	.string	""
        /*0030*/ 	.string	"ptxas"
        /*0030*/ 	.string	"Cuda compilation tools, release 13.0, V13.0.88"
        /*0030*/ 	.string	"Build cuda_13.0.r13.0/compiler.36424714_0"
        /*0030*/ 	.string	"-arch sm_100 -m 64 "



//--------------------- .note.nv.cuinfo           --------------------------
	.section	.note.nv.cuinfo,"",@"SHT_NOTE"
	.sectionflags	@"SHF_NOTE_NV_CUINFO"
        /*0018*/ 	.short	0x0002
        /*001a*/ 	.short	0x0064
        /*001c*/ 	.short	0x0082
	.zero		2


//--------------------- .nv.info                  --------------------------
	.section	.nv.info,"",@"SHT_CUDA_INFO"
	.align	4


	//----- nvinfo : EIATTR_REGCOUNT
	.align		4
        /*0000*/ 	.byte	0x04, 0x2f
        /*0002*/ 	.short	(.L_1 - .L_0)
	.align		4
.L_0:
        /*0004*/ 	.word	index@(_Z9matrixMulPfS_S_i)
        /*0008*/ 	.word	0x0000001e


	//----- nvinfo : EIATTR_FRAME_SIZE
	.align		4
.L_1:
        /*000c*/ 	.byte	0x04, 0x11
        /*000e*/ 	.short	(.L_3 - .L_2)
	.align		4
.L_2:
        /*0010*/ 	.word	index@(_Z9matrixMulPfS_S_i)
        /*0014*/ 	.word	0x00000000


	//----- nvinfo : EIATTR_MIN_STACK_SIZE
	.align		4
.L_3:
        /*0018*/ 	.byte	0x04, 0x12
        /*001a*/ 	.short	(.L_5 - .L_4)
	.align		4
.L_4:
        /*001c*/ 	.word	index@(_Z9matrixMulPfS_S_i)
        /*0020*/ 	.word	0x00000000
.L_5:


//--------------------- .nv.compat                --------------------------
	.section	.nv.compat,"",@"SHT_CUDA_COMPAT_INFO"
	.align	4
        /*0000*/ 	.byte	0x02, 0x09, 0x00, 0x00, 0x02, 0x02, 0x01, 0x00, 0x02, 0x05, 0x05, 0x00, 0x03, 0x07, 0x01, 0x01
        /*0010*/ 	.byte	0x02, 0x03, 0x00, 0x00, 0x02, 0x06, 0x01, 0x00, 0x04, 0x0b, 0x08, 0x00, 0x09, 0x00, 0x00, 0x00
        /*0020*/ 	.byte	0x00, 0x00, 0x00, 0x00


//--------------------- .nv.info._Z9matrixMulPfS_S_i --------------------------
	.section	.nv.info._Z9matrixMulPfS_S_i,"",@"SHT_CUDA_INFO"
	.sectionflags	@""
	.align	4


	//----- nvinfo : EIATTR_CUDA_API_VERSION
	.align		4
        /*0000*/ 	.byte	0x04, 0x37
        /*0002*/ 	.short	(.L_7 - .L_6)
.L_6:
        /*0004*/ 	.word	0x00000082


	//----- nvinfo : EIATTR_KPARAM_INFO
	.align		4
.L_7:
        /*0008*/ 	.byte	0x04, 0x17
        /*000a*/ 	.short	(.L_9 - .L_8)
.L_8:
        /*000c*/ 	.word	0x00000000
        /*0010*/ 	.short	0x0003
        /*0012*/ 	.short	0x0018
        /*0014*/ 	.byte	0x00, 0xf0, 0x11, 0x00


	//----- nvinfo : EIATTR_KPARAM_INFO
	.align		4
.L_9:
        /*0018*/ 	.byte	0x04, 0x17
        /*001a*/ 	.short	(.L_11 - .L_10)
.L_10:
        /*001c*/ 	.word	0x00000000
        /*0020*/ 	.short	0x0002
        /*0022*/ 	.short	0x0010
        /*0024*/ 	.byte	0x00, 0xf5, 0x21, 0x00


	//----- nvinfo : EIATTR_KPARAM_INFO
	.align		4
.L_11:
        /*0028*/ 	.byte	0x04, 0x17
        /*002a*/ 	.short	(.L_13 - .L_12)
.L_12:
        /*002c*/ 	.word	0x00000000
        /*0030*/ 	.short	0x0001
        /*0032*/ 	.short	0x0008
        /*0034*/ 	.byte	0x00, 0xf5, 0x21, 0x00


	//----- nvinfo : EIATTR_KPARAM_INFO
	.align		4
.L_13:
        /*0038*/ 	.byte	0x04, 0x17
        /*003a*/ 	.short	(.L_15 - .L_14)
.L_14:
        /*003c*/ 	.word	0x00000000
        /*0040*/ 	.short	0x0000
        /*0042*/ 	.short	0x0000
        /*0044*/ 	.byte	0x00, 0xf5, 0x21, 0x00


	//----- nvinfo : EIATTR_SPARSE_MMA_MASK
	.align		4
.L_15:
        /*0048*/ 	.byte	0x03, 0x50
        /*004a*/ 	.short	0x0000


	//----- nvinfo : EIATTR_MAXREG_COUNT
	.align		4
        /*004c*/ 	.byte	0x03, 0x1b
        /*004e*/ 	.short	0x00ff


	//----- nvinfo : EIATTR_MERCURY_ISA_VERSION
	.align		4
        /*0050*/ 	.byte	0x03, 0x5f
        /*0052*/ 	.short	0x0101


	//----- nvinfo : EIATTR_VRC_CTA_INIT_COUNT
	.align		4
        /*0054*/ 	.byte	0x02, 0x4a
	.zero		1
	.zero		1


	//----- nvinfo : EIATTR_EXIT_INSTR_OFFSETS
	.align		4
        /*0058*/ 	.byte	0x04, 0x1c
        /*005a*/ 	.short	(.L_17 - .L_16)


	//   ....[0]....
.L_16:
        /*005c*/ 	.word	0x000000c0


	//   ....[1]....
        /*0060*/ 	.word	0x00000a90


	//----- nvinfo : EIATTR_CBANK_PARAM_SIZE
	.align		4
.L_17:
        /*0064*/ 	.byte	0x03, 0x19
        /*0066*/ 	.short	0x001c


	//----- nvinfo : EIATTR_PARAM_CBANK
	.align		4
        /*0068*/ 	.byte	0x04, 0x0a
        /*006a*/ 	.short	(.L_19 - .L_18)
	.align		4
.L_18:
        /*006c*/ 	.word	index@(.nv.constant0._Z9matrixMulPfS_S_i)
        /*0070*/ 	.short	0x0380
        /*0072*/ 	.short	0x001c


	//----- nvinfo : EIATTR_SW_WAR
	.align		4
.L_19:
        /*0074*/ 	.byte	0x04, 0x36
        /*0076*/ 	.short	(.L_21 - .L_20)
.L_20:
        /*0078*/ 	.word	0x00000008
.L_21:


//--------------------- .nv.callgraph             --------------------------
	.section	.nv.callgraph,"",@"SHT_CUDA_CALLGRAPH"
	.align	4
	.sectionentsize	8
	.align		4
        /*0000*/ 	.word	0x00000000
	.align		4
        /*0004*/ 	.word	0xffffffff
	.align		4
        /*0008*/ 	.word	0x00000000
	.align		4
        /*000c*/ 	.word	0xfffffffe
	.align		4
        /*0010*/ 	.word	0x00000000
	.align		4
        /*0014*/ 	.word	0xfffffffd
	.align		4
        /*0018*/ 	.word	0x00000000
	.align		4
        /*001c*/ 	.word	0xfffffffc


//--------------------- .text._Z9matrixMulPfS_S_i --------------------------
	.section	.text._Z9matrixMulPfS_S_i,"ax",@progbits
	.align	128
        .global         _Z9matrixMulPfS_S_i
        .type           _Z9matrixMulPfS_S_i,@function
        .size           _Z9matrixMulPfS_S_i,(.L_x_5 - _Z9matrixMulPfS_S_i)
        .other          _Z9matrixMulPfS_S_i,@"STO_CUDA_ENTRY STV_DEFAULT"
_Z9matrixMulPfS_S_i:
.text._Z9matrixMulPfS_S_i:
[----:B------:R-:W-:Y:S01]  /*0000*/  LDC R1, c[0x0][0x37c] ;  /* 0x0000df00ff017b82 */ /* 0x000fe20000000800 */
[----:B------:R-:W0:Y:S07]  /*0010*/  S2R R0, SR_TID.Y ;  /* 0x0000000000007919 */ /* 0x000e2e0000002200 */
[----:B------:R-:W0:Y:S01]  /*0020*/  S2UR UR4, SR_CTAID.Y ;  /* 0x00000000000479c3 */ /* 0x000e220000002600 */
[----:B------:R-:W1:Y:S01]  /*0030*/  LDCU UR20, c[0x0][0x398] ;  /* 0x00007300ff1477ac */ /* 0x000e620008000800 */
[----:B------:R-:W2:Y:S06]  /*0040*/  S2R R3, SR_TID.X ;  /* 0x0000000000037919 */ /* 0x000eac0000002100 */
[----:B------:R-:W0:Y:S08]  /*0050*/  LDC R13, c[0x0][0x364] ;  /* 0x0000d900ff0d7b82 */ /* 0x000e300000000800 */
[----:B------:R-:W2:Y:S08]  /*0060*/  S2UR UR5, SR_CTAID.X ;  /* 0x00000000000579c3 */ /* 0x000eb00000002500 */
[----:B------:R-:W2:Y:S01]  /*0070*/  LDC R2, c[0x0][0x360] ;  /* 0x0000d800ff027b82 */ /* 0x000ea20000000800 */
[----:B0-----:R-:W-:-:S02]  /*0080*/  IMAD R13, R13, UR4, R0 ;  /* 0x000000040d0d7c24 */ /* 0x001fc4000f8e0200 */
[----:B--2---:R-:W-:-:S05]  /*0090*/  IMAD R0, R2, UR5, R3 ;  /* 0x0000000502007c24 */ /* 0x004fca000f8e0203 */
[----:B------:R-:W-:-:S04]  /*00a0*/  VIMNMX R2, PT, PT, R13, R0, !PT ;  /* 0x000000000d027248 */ /* 0x000fc80007fe0100 */
[----:B-1----:R-:W-:-:S13]  /*00b0*/  ISETP.GE.AND P0, PT, R2, UR20, PT ;  /* 0x0000001402007c0c */ /* 0x002fda000bf06270 */
[----:B------:R-:W-:Y:S05]  /*00c0*/  @P0 EXIT ;  /* 0x000000000000094d */ /* 0x000fea0003800000 */
[----:B------:R-:W-:Y:S01]  /*00d0*/  UISETP.GE.U32.AND UP0, UPT, UR20, 0x8, UPT ;  /* 0x000000081400788c */ /* 0x000fe2000bf06070 */
[----:B------:R-:W-:Y:S02]  /*00e0*/  HFMA2 R12, -RZ, RZ, 0, 0 ;  /* 0x00000000ff0c7431 */ /* 0x000fe400000001ff */
[----:B------:R-:W-:Y:S01]  /*00f0*/  IMAD R13, R13, UR20, RZ ;  /* 0x000000140d0d7c24 */ /* 0x000fe2000f8e02ff */
[----:B------:R-:W-:Y:S01]  /*0100*/  UMOV UR4, URZ ;  /* 0x000000ff00047c82 */ /* 0x000fe20008000000 */
[----:B------:R-:W0:Y:S04]  /*0110*/  LDCU.64 UR18, c[0x0][0x358] ;  /* 0x00006b00ff1277ac */ /* 0x000e280008000a00 */
[----:B------:R-:W-:Y:S05]  /*0120*/  BRA.U !UP0, `(.L_x_0) ;  /* 0x0000000508047547 */ /* 0x000fea000b800000 */
[----:B------:R-:W1:Y:S01]  /*0130*/  LDCU.128 UR24, c[0x0][0x380] ;  /* 0x00007000ff1877ac */ /* 0x000e620008000c00 */
[----:B------:R-:W-:Y:S02]  /*0140*/  MOV R12, RZ ;  /* 0x000000ff000c7202 */ /* 0x000fe40000000f00 */
[----:B------:R-:W-:Y:S01]  /*0150*/  MOV R14, R0 ;  /* 0x00000000000e7202 */ /* 0x000fe20000000f00 */
[----:B------:R-:W-:-:S04]  /*0160*/  ULOP3.LUT UR4, UR20, 0x7ffffff8, URZ, 0xc0, !UPT ;  /* 0x7ffffff814047892 */ /* 0x000fc8000f8ec0ff */
[----:B------:R-:W-:Y:S01]  /*0170*/  UIADD3 UR5, UPT, UPT, -UR4, URZ, URZ ;  /* 0x000000ff04057290 */ /* 0x000fe2000fffe1ff */
[----:B-1----:R-:W-:Y:S01]  /*0180*/  MOV R2, UR24 ;  /* 0x0000001800027c02 */ /* 0x002fe20008000f00 */
[----:B------:R-:W-:Y:S01]  /*0190*/  UIMAD.WIDE UR6, UR20, 0x8, UR26 ;  /* 0x00000008140678a5 */ /* 0x000fe2000f8e021a */
[----:B------:R-:W-:Y:S01]  /*01a0*/  MOV R3, UR25 ;  /* 0x0000001900037c02 */ /* 0x000fe20008000f00 */
[----:B------:R-:W-:Y:S02]  /*01b0*/  UIMAD.WIDE UR8, UR20, 0xc, UR26 ;  /* 0x0000000c140878a5 */ /* 0x000fe4000f8e021a */
[----:B------:R-:W-:Y:S01]  /*01c0*/  UIMAD.WIDE UR10, UR20, 0x10, UR26 ;  /* 0x00000010140a78a5 */ /* 0x000fe2000f8e021a */
[----:B------:R-:W-:Y:S01]  /*01d0*/  IMAD.WIDE.U32 R2, R13, 0x4, R2 ;  /* 0x000000040d027825 */ /* 0x000fe200078e0002 */
[----:B------:R-:W-:Y:S02]  /*01e0*/  UIMAD.WIDE UR12, UR20, 0x14, UR26 ;  /* 0x00000014140c78a5 */ /* 0x000fe4000f8e021a */
[----:B------:R-:W-:Y:S01]  /*01f0*/  UIMAD.WIDE UR14, UR20, 0x18, UR26 ;  /* 0x00000018140e78a5 */ /* 0x000fe2000f8e021a */
[----:B------:R-:W-:Y:S01]  /*0200*/  IADD3 R2, P0, PT, R2, 0x10, RZ ;  /* 0x0000001002027810 */ /* 0x000fe20007f1e0ff */
[----:B------:R-:W-:-:S03]  /*0210*/  UIMAD.WIDE UR16, UR20, 0x1c, UR26 ;  /* 0x0000001c141078a5 */ /* 0x000fc6000f8e021a */
[----:B------:R-:W-:-:S09]  /*0220*/  IADD3.X R3, PT, PT, RZ, R3, RZ, P0, !PT ;  /* 0x00000003ff037210 */ /* 0x000fd200007fe4ff */
.L_x_1:
[----:B------:R-:W-:Y:S01]  /*0230*/  UIMAD.WIDE UR22, UR20, 0x4, UR26 ;  /* 0x00000004141678a5 */ /* 0x000fe2000f8e021a */
[----:B------:R-:W-:Y:S02]  /*0240*/  IMAD.MOV.U32 R23, RZ, RZ, 0x4 ;  /* 0x00000004ff177424 */ /* 0x000fe400078e00ff */
[----:B------:R-:W-:Y:S01]  /*0250*/  HFMA2 R11, -RZ, RZ, 0, 2.384185791015625e-07 ;  /* 0x00000004ff0b7431 */ /* 0x000fe200000001ff */
[----:B------:R-:W-:Y:S01]  /*0260*/  MOV R25, 0x4 ;  /* 0x0000000400197802 */ /* 0x000fe20000000f00 */
[----:B0-----:R-:W2:Y:S01]  /*0270*/  LDG.E R21, desc[UR18][R2.64+-0x10] ;  /* 0xfffff01202157981 */ /* 0x001ea2000c1e1900 */
[C---:B------:R-:W-:Y:S01]  /*0280*/  IMAD.WIDE R22, R14.reuse, R23, UR26 ;  /* 0x0000001a0e167e25 */ /* 0x040fe2000f8e0217 */
[----:B------:R-:W-:Y:S02]  /*0290*/  MOV R8, UR22 ;  /* 0x0000001600087c02 */ /* 0x000fe40008000f00 */
[----:B------:R-:W-:Y:S01]  /*02a0*/  MOV R9, UR23 ;  /* 0x0000001700097c02 */ /* 0x000fe20008000f00 */
[----:B------:R-:W3:Y:S02]  /*02b0*/  LDG.E R19, desc[UR18][R2.64+-0xc] ;  /* 0xfffff41202137981 */ /* 0x000ee4000c1e1900 */
[----:B------:R-:W-:-:S02]  /*02c0*/  IMAD.WIDE R8, R14, 0x4, R8 ;  /* 0x000000040e087825 */ /* 0x000fc400078e0208 */
[----:B------:R-:W2:Y:S01]  /*02d0*/  LDG.E R22, desc[UR18][R22.64] ;  /* 0x0000001216167981 */ /* 0x000ea2000c1e1900 */
[----:B------:R-:W-:Y:S01]  /*02e0*/  MOV R5, 0x4 ;  /* 0x0000000400057802 */ /* 0x000fe20000000f00 */
[C---:B------:R-:W-:Y:S02]  /*02f0*/  IMAD.WIDE R24, R14.reuse, R25, UR6 ;  /* 0x000000060e187e25 */ /* 0x040fe4000f8e0219 */
[----:B------:R0:W3:Y:S02]  /*0300*/  LDG.E R20, desc[UR18][R8.64] ;  /* 0x0000001208147981 */ /* 0x0000e4000c1e1900 */
[----:B------:R-:W-:Y:S02]  /*0310*/  IMAD.WIDE R10, R14, R11, UR8 ;  /* 0x000000080e0a7e25 */ /* 0x000fe4000f8e020b */
[----:B------:R-:W4:Y:S04]  /*0320*/  LDG.E R18, desc[UR18][R24.64] ;  /* 0x0000001218127981 */ /* 0x000f28000c1e1900 */
[----:B------:R-:W4:Y:S01]  /*0330*/  LDG.E R17, desc[UR18][R2.64+-0x8] ;  /* 0xfffff81202117981 */ /* 0x000f22000c1e1900 */
[----:B0-----:R-:W-:-:S02]  /*0340*/  HFMA2 R9, -RZ, RZ, 0, 2.384185791015625e-07 ;  /* 0x00000004ff097431 */ /* 0x001fc400000001ff */
[----:B------:R-:W-:Y:S01]  /*0350*/  IMAD.MOV.U32 R7, RZ, RZ, 0x4 ;  /* 0x00000004ff077424 */ /* 0x000fe200078e00ff */
[----:B------:R0:W5:Y:S01]  /*0360*/  LDG.E R16, desc[UR18][R10.64] ;  /* 0x000000120a107981 */ /* 0x000162000c1e1900 */
[----:B------:R-:W-:-:S03]  /*0370*/  IMAD.WIDE R4, R14, R5, UR10 ;  /* 0x0000000a0e047e25 */ /* 0x000fc6000f8e0205 */
[----:B------:R-:W5:Y:S01]  /*0380*/  LDG.E R15, desc[UR18][R2.64+-0x4] ;  /* 0xfffffc12020f7981 */ /* 0x000f62000c1e1900 */
[C---:B------:R-:W-:Y:S01]  /*0390*/  IMAD.WIDE R6, R14.reuse, R7, UR12 ;  /* 0x0000000c0e067e25 */ /* 0x040fe2000f8e0207 */
[----:B------:R-:W-:Y:S02]  /*03a0*/  MOV R27, 0x4 ;  /* 0x00000004001b7802 */ /* 0x000fe40000000f00 */
[----:B------:R1:W5:Y:S01]  /*03b0*/  LDG.E R4, desc[UR18][R4.64] ;  /* 0x0000001204047981 */ /* 0x000362000c1e1900 */
[----:B------:R-:W-:-:S03]  /*03c0*/  IMAD.WIDE R8, R14, R9, UR14 ;  /* 0x0000000e0e087e25 */ /* 0x000fc6000f8e0209 */
[----:B------:R-:W5:Y:S01]  /*03d0*/  LDG.E R23, desc[UR18][R2.64] ;  /* 0x0000001202177981 */ /* 0x000f62000c1e1900 */
[----:B0-----:R-:W-:-:S03]  /*03e0*/  IMAD.WIDE R10, R14, R27, UR16 ;  /* 0x000000100e0a7e25 */ /* 0x001fc6000f8e021b */
[----:B------:R-:W5:Y:S04]  /*03f0*/  LDG.E R7, desc[UR18][R6.64] ;  /* 0x0000001206077981 */ /* 0x000f68000c1e1900 */
[----:B------:R-:W5:Y:S04]  /*0400*/  LDG.E R24, desc[UR18][R2.64+0x4] ;  /* 0x0000041202187981 */ /* 0x000f68000c1e1900 */
[----:B------:R-:W5:Y:S04]  /*0410*/  LDG.E R8, desc[UR18][R8.64] ;  /* 0x0000001208087981 */ /* 0x000f68000c1e1900 */
[----:B------:R-:W5:Y:S04]  /*0420*/  LDG.E R25, desc[UR18][R2.64+0x8] ;  /* 0x0000081202197981 */ /* 0x000f68000c1e1900 */
[----:B------:R-:W5:Y:S04]  /*0430*/  LDG.E R10, desc[UR18][R10.64] ;  /* 0x000000120a0a7981 */ /* 0x000f68000c1e1900 */
[----:B------:R0:W5:Y:S01]  /*0440*/  LDG.E R27, desc[UR18][R2.64+0xc] ;  /* 0x00000c12021b7981 */ /* 0x000162000c1e1900 */
[----:B------:R-:W-:-:S04]  /*0450*/  UIADD3 UR5, UPT, UPT, UR5, 0x8, URZ ;  /* 0x0000000805057890 */ /* 0x000fc8000fffe0ff */
[----:B------:R-:W-:Y:S01]  /*0460*/  UISETP.NE.AND UP0, UPT, UR5, URZ, UPT ;  /* 0x000000ff0500728c */ /* 0x000fe2000bf05270 */
[----:B-1----:R-:W-:Y:S02]  /*0470*/  MOV R5, UR20 ;  /* 0x0000001400057c02 */ /* 0x002fe40008000f00 */
[----:B0-----:R-:W-:Y:S02]  /*0480*/  IADD3 R2, P0, PT, R2, 0x20, RZ ;  /* 0x0000002002027810 */ /* 0x001fe40007f1e0ff */
[----:B------:R-:W-:Y:S02]  /*0490*/  LEA R14, R5, R14, 0x3 ;  /* 0x0000000e050e7211 */ /* 0x000fe400078e18ff */
[----:B------:R-:W-:Y:S01]  /*04a0*/  IADD3.X R3, PT, PT, RZ, R3, RZ, P0, !PT ;  /* 0x00000003ff037210 */ /* 0x000fe200007fe4ff */
[----:B--2---:R-:W-:-:S04]  /*04b0*/  FFMA R22, R21, R22, R12 ;  /* 0x0000001615167223 */ /* 0x004fc8000000000c */
[----:B---3--:R-:W-:-:S04]  /*04c0*/  FFMA R20, R19, R20, R22 ;  /* 0x0000001413147223 */ /* 0x008fc80000000016 */
[----:B----4-:R-:W-:-:S04]  /*04d0*/  FFMA R18, R17, R18, R20 ;  /* 0x0000001211127223 */ /* 0x010fc80000000014 */
[----:B-----5:R-:W-:-:S04]  /*04e0*/  FFMA R16, R15, R16, R18 ;  /* 0x000000100f107223 */ /* 0x020fc80000000012 */
[----:B------:R-:W-:-:S04]  /*04f0*/  FFMA R23, R23, R4, R16 ;  /* 0x0000000417177223 */ /* 0x000fc80000000010 */
[----:B------:R-:W-:-:S04]  /*0500*/  FFMA R24, R24, R7, R23 ;  /* 0x0000000718187223 */ /* 0x000fc80000000017 */
[----:B------:R-:W-:-:S04]  /*0510*/  FFMA R8, R25, R8, R24 ;  /* 0x0000000819087223 */ /* 0x000fc80000000018 */
[----:B------:R-:W-:Y:S01]  /*0520*/  FFMA R12, R27, R10, R8 ;  /* 0x0000000a1b0c7223 */ /* 0x000fe20000000008 */
[----:B------:R-:W-:Y:S06]  /*0530*/  BRA.U UP0, `(.L_x_1) ;  /* 0xfffffffd003c7547 */ /* 0x000fec000b83ffff */
.L_x_0:
[----:B------:R-:W-:-:S04]  /*0540*/  ULOP3.LUT UR6, UR20, 0x7, URZ, 0xc0, !UPT ;  /* 0x0000000714067892 */ /* 0x000fc8000f8ec0ff */
[----:B------:R-:W-:-:S09]  /*0550*/  UISETP.NE.AND UP0, UPT, UR6, URZ, UPT ;  /* 0x000000ff0600728c */ /* 0x000fd2000bf05270 */
[----:B------:R-:W-:Y:S05]  /*0560*/  BRA.U !UP0, `(.L_x_2) ;  /* 0x0000000508387547 */ /* 0x000fea000b800000 */
[----:B------:R-:W-:Y:S02]  /*0570*/  UISETP.GE.U32.AND UP0, UPT, UR6, 0x4, UPT ;  /* 0x000000040600788c */ /* 0x000fe4000bf06070 */
[----:B------:R-:W-:-:S04]  /*0580*/  ULOP3.LUT UR5, UR20, 0x3, URZ, 0xc0, !UPT ;  /* 0x0000000314057892 */ /* 0x000fc8000f8ec0ff */
[----:B------:R-:W-:-:S03]  /*0590*/  UISETP.NE.AND UP1, UPT, UR5, URZ, UPT ;  /* 0x000000ff0500728c */ /* 0x000fc6000bf25270 */
[----:B------:R-:W-:Y:S08]  /*05a0*/  BRA.U !UP0, `(.L_x_3) ;  /* 0x00000001087c7547 */ /* 0x000ff0000b800000 */
[----:B------:R-:W1:Y:S01]  /*05b0*/  LDC.64 R6, c[0x0][0x388] ;  /* 0x0000e200ff067b82 */ /* 0x000e620000000a00 */
[----:B------:R-:W2:Y:S01]  /*05c0*/  LDCU.64 UR6, c[0x0][0x380] ;  /* 0x00007000ff0677ac */ /* 0x000ea20008000a00 */
[----:B------:R-:W-:Y:S01]  /*05d0*/  IMAD.U32 R9, RZ, RZ, UR4 ;  /* 0x00000004ff097e24 */ /* 0x000fe2000f8e00ff */
[C---:B------:R-:W-:Y:S02]  /*05e0*/  IADD3 R3, PT, PT, R13.reuse, UR4, RZ ;  /* 0x000000040d037c10 */ /* 0x040fe4000fffe0ff */
[----:B------:R-:W-:Y:S01]  /*05f0*/  IADD3 R10, P0, PT, R13, UR4, RZ ;  /* 0x000000040d0a7c10 */ /* 0x000fe2000ff1e0ff */
[----:B------:R-:W-:Y:S01]  /*0600*/  IMAD R9, R9, UR20, R0 ;  /* 0x0000001409097c24 */ /* 0x000fe2000f8e0200 */
[----:B------:R-:W-:Y:S01]  /*0610*/  MOV R11, UR20 ;  /* 0x00000014000b7c02 */ /* 0x000fe20008000f00 */
[----:B------:R-:W3:Y:S01]  /*0620*/  LDC.64 R4, c[0x0][0x380] ;  /* 0x0000e000ff047b82 */ /* 0x000ee20000000a00 */
[----:B------:R-:W-:Y:S01]  /*0630*/  MOV R15, UR20 ;  /* 0x00000014000f7c02 */ /* 0x000fe20008000f00 */
[----:B-1----:R-:W-:Y:S01]  /*0640*/  IMAD.WIDE R6, R9, 0x4, R6 ;  /* 0x0000000409067825 */ /* 0x002fe200078e0206 */
[----:B------:R-:W-:-:S05]  /*0650*/  MOV R9, UR20 ;  /* 0x0000001400097c02 */ /* 0x000fca0008000f00 */
[----:B------:R-:W-:Y:S02]  /*0660*/  IMAD.WIDE R8, R9, 0x4, R6 ;  /* 0x0000000409087825 */ /* 0x000fe400078e0206 */
[----:B0-----:R-:W4:Y:S02]  /*0670*/  LDG.E R6, desc[UR18][R6.64] ;  /* 0x0000001206067981 */ /* 0x001f24000c1e1900 */
[----:B---3--:R-:W-:Y:S01]  /*0680*/  IMAD.WIDE.U32 R4, R3, 0x4, R4 ;  /* 0x0000000403047825 */ /* 0x008fe200078e0004 */
[----:B------:R-:W-:Y:S01]  /*0690*/  IADD3.X R3, PT, PT, RZ, RZ, RZ, P0, !PT ;  /* 0x000000ffff037210 */ /* 0x000fe200007fe4ff */
[----:B------:R-:W3:Y:S01]  /*06a0*/  LDG.E R17, desc[UR18][R8.64] ;  /* 0x0000001208117981 */ /* 0x000ee2000c1e1900 */
[----:B--2---:R-:W-:-:S03]  /*06b0*/  LEA R2, P0, R10, UR6, 0x2 ;  /* 0x000000060a027c11 */ /* 0x004fc6000f8010ff */
[----:B------:R-:W4:Y:S01]  /*06c0*/  LDG.E R5, desc[UR18][R4.64] ;  /* 0x0000001204057981 */ /* 0x000f22000c1e1900 */
[----:B------:R-:W-:Y:S01]  /*06d0*/  LEA.HI.X R3, R10, UR7, R3, 0x2, P0 ;  /* 0x000000070a037c11 */ /* 0x000fe200080f1403 */
[----:B------:R-:W-:-:S04]  /*06e0*/  IMAD.WIDE R10, R11, 0x4, R8 ;  /* 0x000000040b0a7825 */ /* 0x000fc800078e0208 */
[----:B------:R-:W3:Y:S01]  /*06f0*/  LDG.E R16, desc[UR18][R2.64+0x4] ;  /* 0x0000041202107981 */ /* 0x000ee2000c1e1900 */
[----:B------:R-:W-:-:S03]  /*0700*/  IMAD.WIDE R14, R15, 0x4, R10 ;  /* 0x000000040f0e7825 */ /* 0x000fc600078e020a */
[----:B------:R-:W2:Y:S04]  /*0710*/  LDG.E R19, desc[UR18][R10.64] ;  /* 0x000000120a137981 */ /* 0x000ea8000c1e1900 */
[----:B------:R-:W2:Y:S04]  /*0720*/  LDG.E R18, desc[UR18][R2.64+0x8] ;  /* 0x0000081202127981 */ /* 0x000ea8000c1e1900 */
[----:B------:R-:W5:Y:S04]  /*0730*/  LDG.E R20, desc[UR18][R2.64+0xc] ;  /* 0x00000c1202147981 */ /* 0x000f68000c1e1900 */
[----:B------:R-:W5:Y:S01]  /*0740*/  LDG.E R14, desc[UR18][R14.64] ;  /* 0x000000120e0e7981 */ /* 0x000f62000c1e1900 */
[----:B------:R-:W-:Y:S01]  /*0750*/  UIADD3 UR4, UPT, UPT, UR4, 0x4, URZ ;  /* 0x0000000404047890 */ /* 0x000fe2000fffe0ff */
[----:B----4-:R-:W-:-:S04]  /*0760*/  FFMA R5, R5, R6, R12 ;  /* 0x0000000605057223 */ /* 0x010fc8000000000c */
[----:B---3--:R-:W-:-:S04]  /*0770*/  FFMA R5, R16, R17, R5 ;  /* 0x0000001110057223 */ /* 0x008fc80000000005 */
[----:B--2---:R-:W-:-:S04]  /*0780*/  FFMA R5, R18, R19, R5 ;  /* 0x0000001312057223 */ /* 0x004fc80000000005 */
[----:B-----5:R-:W-:-:S07]  /*0790*/  FFMA R12, R20, R14, R5 ;  /* 0x0000000e140c7223 */ /* 0x020fce0000000005 */
.L_x_3:
[----:B------:R-:W-:Y:S05]  /*07a0*/  BRA.U !UP1, `(.L_x_2) ;  /* 0x0000000109a87547 */ /* 0x000fea000b800000 */
[----:B------:R-:W-:Y:S01]  /*07b0*/  UISETP.NE.AND UP0, UPT, UR5, 0x1, UPT ;  /* 0x000000010500788c */ /* 0x000fe2000bf05270 */
[----:B------:R-:W-:Y:S01]  /*07c0*/  MOV R7, UR4 ;  /* 0x0000000400077c02 */ /* 0x000fe20008000f00 */
[----:B------:R-:W-:Y:S02]  /*07d0*/  ULOP3.LUT UR5, UR20, 0x1, URZ, 0xc0, !UPT ;  /* 0x0000000114057892 */ /* 0x000fe4000f8ec0ff */
[----:B------:R-:W-:Y:S02]  /*07e0*/  MOV R15, UR20 ;  /* 0x00000014000f7c02 */ /* 0x000fe40008000f00 */
[----:B------:R-:W-:Y:S01]  /*07f0*/  UISETP.NE.U32.AND UP1, UPT, UR5, 0x1, UPT ;  /* 0x000000010500788c */ /* 0x000fe2000bf25070 */
[----:B------:R-:W-:-:S04]  /*0800*/  PLOP3.LUT P1, PT, PT, PT, UP0, 0x80, 0x8 ;  /* 0x000000000008781c */ /* 0x000fc80003f2f008 */
[----:B------:R-:W1:Y:S01]  /*0810*/  @UP0 LDCU.128 UR8, c[0x0][0x380] ;  /* 0x00007000ff0807ac */ /* 0x000e620008000c00 */
[----:B------:R-:W-:Y:S01]  /*0820*/  PLOP3.LUT P0, PT, PT, PT, UP1, 0x80, 0x8 ;  /* 0x000000000008781c */ /* 0x000fe20003f0f018 */
[----:B------:R-:W2:Y:S04]  /*0830*/  @UP0 LDCU.64 UR6, c[0x0][0x380] ;  /* 0x00007000ff0607ac */ /* 0x000ea80008000a00 */
[----:B------:R-:W3:Y:S03]  /*0840*/  @!UP1 LDCU.128 UR12, c[0x0][0x380] ;  /* 0x00007000ff0c97ac */ /* 0x000ee60008000c00 */
[C---:B------:R-:W-:Y:S02]  /*0850*/  @P1 IADD3 R3, PT, PT, R13.reuse, UR4, RZ ;  /* 0x000000040d031c10 */ /* 0x040fe4000fffe0ff */
[----:B------:R-:W-:Y:S01]  /*0860*/  @P1 IADD3 R6, P2, PT, R13, UR4, RZ ;  /* 0x000000040d061c10 */ /* 0x000fe2000ff5e0ff */
[----:B------:R-:W-:Y:S01]  /*0870*/  @UP0 UIADD3 UR4, UPT, UPT, UR4, 0x2, URZ ;  /* 0x0000000204040890 */ /* 0x000fe2000fffe0ff */
[----:B-1----:R-:W-:Y:S01]  /*0880*/  MOV R11, UR9 ;  /* 0x00000009000b7c02 */ /* 0x002fe20008000f00 */
[----:B------:R-:W-:Y:S01]  /*0890*/  IMAD.U32 R10, RZ, RZ, UR8 ;  /* 0x00000008ff0a7e24 */ /* 0x000fe2000f8e00ff */
[----:B------:R-:W-:-:S02]  /*08a0*/  MOV R4, UR10 ;  /* 0x0000000a00047c02 */ /* 0x000fc40008000f00 */
[----:B------:R-:W-:Y:S01]  /*08b0*/  MOV R5, UR11 ;  /* 0x0000000b00057c02 */ /* 0x000fe20008000f00 */
[----:B------:R-:W-:-:S04]  /*08c0*/  @P1 IMAD.WIDE.U32 R10, R3, 0x4, R10 ;  /* 0x00000004030a1825 */ /* 0x000fc800078e000a */
[----:B------:R-:W-:Y:S01]  /*08d0*/  @P1 IMAD R3, R7, UR20, R0 ;  /* 0x0000001407031c24 */ /* 0x000fe2000f8e0200 */
[----:B------:R-:W-:Y:S01]  /*08e0*/  @P1 IADD3.X R7, PT, PT, RZ, RZ, RZ, P2, !PT ;  /* 0x000000ffff071210 */ /* 0x000fe200017fe4ff */
[----:B------:R-:W-:Y:S01]  /*08f0*/  IMAD.U32 R19, RZ, RZ, UR4 ;  /* 0x00000004ff137e24 */ /* 0x000fe2000f8e00ff */
[C---:B--2---:R-:W-:Y:S01]  /*0900*/  @P1 LEA R2, P2, R6.reuse, UR6, 0x2 ;  /* 0x0000000606021c11 */ /* 0x044fe2000f8410ff */
[----:B------:R-:W-:Y:S01]  /*0910*/  @P1 IMAD.WIDE R4, R3, 0x4, R4 ;  /* 0x0000000403041825 */ /* 0x000fe200078e0204 */
[----:B------:R-:W-:Y:S01]  /*0920*/  @!P0 IADD3 R17, PT, PT, R13, UR4, RZ ;  /* 0x000000040d118c10 */ /* 0x000fe2000fffe0ff */
[----:B0-----:R-:W2:Y:S01]  /*0930*/  @P1 LDG.E R11, desc[UR18][R10.64] ;  /* 0x000000120a0b1981 */ /* 0x001ea2000c1e1900 */
[----:B------:R-:W-:Y:S01]  /*0940*/  @P1 LEA.HI.X R3, R6, UR7, R7, 0x2, P2 ;  /* 0x0000000706031c11 */ /* 0x000fe200090f1407 */
[----:B------:R-:W-:Y:S01]  /*0950*/  @!P0 IMAD R19, R19, UR20, R0 ;  /* 0x0000001413138c24 */ /* 0x000fe2000f8e0200 */
[----:B---3--:R-:W-:Y:S01]  /*0960*/  MOV R6, UR12 ;  /* 0x0000000c00067c02 */ /* 0x008fe20008000f00 */
[----:B------:R-:W-:Y:S01]  /*0970*/  @P1 IMAD.WIDE R14, R15, 0x4, R4 ;  /* 0x000000040f0e1825 */ /* 0x000fe200078e0204 */
[----:B------:R-:W-:Y:S01]  /*0980*/  MOV R7, UR13 ;  /* 0x0000000d00077c02 */ /* 0x000fe20008000f00 */
[----:B------:R-:W2:Y:S01]  /*0990*/  @P1 LDG.E R4, desc[UR18][R4.64] ;  /* 0x0000001204041981 */ /* 0x000ea2000c1e1900 */
[----:B------:R-:W-:-:S02]  /*09a0*/  MOV R8, UR14 ;  /* 0x0000000e00087c02 */ /* 0x000fc40008000f00 */
[----:B------:R-:W-:Y:S01]  /*09b0*/  MOV R9, UR15 ;  /* 0x0000000f00097c02 */ /* 0x000fe20008000f00 */
[----:B------:R-:W-:Y:S01]  /*09c0*/  @!P0 IMAD.WIDE.U32 R6, R17, 0x4, R6 ;  /* 0x0000000411068825 */ /* 0x000fe200078e0006 */
[----:B------:R-:W3:Y:S03]  /*09d0*/  @P1 LDG.E R14, desc[UR18][R14.64] ;  /* 0x000000120e0e1981 */ /* 0x000ee6000c1e1900 */
[----:B------:R-:W-:Y:S01]  /*09e0*/  @!P0 IMAD.WIDE R8, R19, 0x4, R8 ;  /* 0x0000000413088825 */ /* 0x000fe200078e0208 */
[----:B------:R-:W3:Y:S04]  /*09f0*/  @P1 LDG.E R2, desc[UR18][R2.64+0x4] ;  /* 0x0000041202021981 */ /* 0x000ee8000c1e1900 */
[----:B------:R-:W4:Y:S04]  /*0a00*/  @!P0 LDG.E R7, desc[UR18][R6.64] ;  /* 0x0000001206078981 */ /* 0x000f28000c1e1900 */
[----:B------:R-:W4:Y:S01]  /*0a10*/  @!P0 LDG.E R8, desc[UR18][R8.64] ;  /* 0x0000001208088981 */ /* 0x000f22000c1e1900 */
[----:B--2---:R-:W-:-:S04]  /*0a20*/  @P1 FFMA R11, R11, R4, R12 ;  /* 0x000000040b0b1223 */ /* 0x004fc8000000000c */
[----:B---3--:R-:W-:-:S04]  /*0a30*/  @P1 FFMA R12, R2, R14, R11 ;  /* 0x0000000e020c1223 */ /* 0x008fc8000000000b */
[----:B----4-:R-:W-:-:S07]  /*0a40*/  @!P0 FFMA R12, R7, R8, R12 ;  /* 0x00000008070c8223 */ /* 0x010fce000000000c */
.L_x_2:
[----:B------:R-:W1:Y:S01]  /*0a50*/  LDC.64 R2, c[0x0][0x390] ;  /* 0x0000e400ff027b82 */ /* 0x000e620000000a00 */
[----:B------:R-:W-:-:S05]  /*0a60*/  IADD3 R13, PT, PT, R0, R13, RZ ;  /* 0x0000000d000d7210 */ /* 0x000fca0007ffe0ff */
[----:B-1----:R-:W-:-:S05]  /*0a70*/  IMAD.WIDE R2, R13, 0x4, R2 ;  /* 0x000000040d027825 */ /* 0x002fca00078e0202 */
[----:B0-----:R-:W-:Y:S01]  /*0a80*/  STG.E desc[UR18][R2.64], R12 ;  /* 0x0000000c02007986 */ /* 0x001fe2000c101912 */
[----:B------:R-:W-:Y:S05]  /*0a90*/  EXIT ;  /* 0x000000000000794d */ /* 0x000fea0003800000 */
.L_x_4:
[----:B------:R-:W-:-:S00]  /*0aa0*/  BRA `(.L_x_4) ;  /* 0xfffffffc00fc7947 */ /* 0x000fc0000383ffff */
[----:B------:R-:W-:-:S00]  /*0ab0*/  NOP ;  /* 0x0000000000007918 */ /* 0x000fc00000000000 */
        /* <DEDUP_REMOVED lines=12> */
.L_x_5:


//--------------------- .nv.shared.reserved.0     --------------------------
	.section	.nv.shared.reserved.0,"aw",@nobits
	.weak		__nv_reservedSMEM_offset_0_alias
	.size		__nv_reservedSMEM_offset_0_alias, 0, 64
	.other		__nv_reservedSMEM_offset_0_alias,@"STO_CUDA_RESERVED_SHARED STV_DEFAULT"
__nv_reservedSMEM_offset_0_alias:
	.zero		0
	.zero		64


//--------------------- .nv.constant0._Z9matrixMulPfS_S_i --------------------------
	.section	.nv.constant0._Z9matrixMulPfS_S_i,"a",@progbits
	.sectionflags	@""
	.align	4
.nv.constant0._Z9matrixMulPfS_S_i:
	.zero		924


//--------------------- SYMBOLS --------------------------

	.type		.nv.reservedSmem.offset0,@object
	.size		.nv.reservedSmem.offset0,0x4
